//
// Generated by NVIDIA NVVM Compiler
//
// Compiler Build ID: CL-36424714
// Cuda compilation tools, release 13.0, V13.0.88
// Based on NVVM 20.0.0
//

.version 9.0
.target sm_100
.address_size 64

	// .globl	_Z19gpu_vector_additionPiS_S_iii

.visible .entry _Z19gpu_vector_additionPiS_S_iii(
	.param .u64 .ptr .align 1 _Z19gpu_vector_additionPiS_S_iii_param_0,
	.param .u64 .ptr .align 1 _Z19gpu_vector_additionPiS_S_iii_param_1,
	.param .u64 .ptr .align 1 _Z19gpu_vector_additionPiS_S_iii_param_2,
	.param .u32 _Z19gpu_vector_additionPiS_S_iii_param_3,
	.param .u32 _Z19gpu_vector_additionPiS_S_iii_param_4,
	.param .u32 _Z19gpu_vector_additionPiS_S_iii_param_5
)
{
	.reg .pred 	%p<13>;
	.reg .b32 	%r<122>;
	.reg .b64 	%rd<53>;

	ld.param.u64 	%rd7, [_Z19gpu_vector_additionPiS_S_iii_param_0];
	ld.param.u64 	%rd8, [_Z19gpu_vector_additionPiS_S_iii_param_1];
	ld.param.u64 	%rd6, [_Z19gpu_vector_additionPiS_S_iii_param_2];
	ld.param.u32 	%r32, [_Z19gpu_vector_additionPiS_S_iii_param_3];
	ld.param.u32 	%r30, [_Z19gpu_vector_additionPiS_S_iii_param_4];
	ld.param.u32 	%r31, [_Z19gpu_vector_additionPiS_S_iii_param_5];
	cvta.to.global.u64 	%rd1, %rd8;
	cvta.to.global.u64 	%rd2, %rd7;
	mov.u32 	%r33, %ctaid.y;
	mov.u32 	%r34, %ntid.y;
	mov.u32 	%r35, %tid.y;
	mad.lo.s32 	%r1, %r33, %r34, %r35;
	mov.u32 	%r36, %ctaid.x;
	mov.u32 	%r37, %ntid.x;
	mov.u32 	%r38, %tid.x;
	mad.lo.s32 	%r2, %r36, %r37, %r38;
	setp.ge.s32 	%p1, %r1, %r32;
	setp.ge.s32 	%p2, %r2, %r30;
	or.pred  	%p3, %p1, %p2;
	@%p3 bra 	$L__BB0_14;
	setp.lt.s32 	%p4, %r31, 1;
	mov.b32 	%r121, 0;
	@%p4 bra 	$L__BB0_13;
	mul.lo.s32 	%r3, %r31, %r1;
	and.b32  	%r4, %r31, 7;
	setp.lt.u32 	%p5, %r31, 8;
	mov.b32 	%r116, 0;
	mov.u32 	%r121, %r116;
	@%p5 bra 	$L__BB0_5;
	and.b32  	%r116, %r31, 2147483640;
	neg.s32 	%r110, %r116;
	shl.b32 	%r7, %r30, 3;
	mul.wide.u32 	%rd9, %r3, 4;
	add.s64 	%rd10, %rd9, %rd2;
	add.s64 	%rd52, %rd10, 16;
	mov.b32 	%r121, 0;
	mul.wide.s32 	%rd13, %r30, 4;
	mov.u32 	%r109, %r2;
$L__BB0_4:
	.pragma "nounroll";
	ld.global.u32 	%r43, [%rd52+-16];
	mul.wide.s32 	%rd11, %r109, 4;
	add.s64 	%rd12, %rd1, %rd11;
	ld.global.u32 	%r44, [%rd12];
	add.s32 	%r45, %r43, %r121;
	add.s32 	%r46, %r45, %r44;
	ld.global.u32 	%r47, [%rd52+-12];
	add.s64 	%rd14, %rd12, %rd13;
	ld.global.u32 	%r48, [%rd14];
	add.s32 	%r49, %r47, %r46;
	add.s32 	%r50, %r49, %r48;
	ld.global.u32 	%r51, [%rd52+-8];
	add.s64 	%rd15, %rd14, %rd13;
	ld.global.u32 	%r52, [%rd15];
	add.s32 	%r53, %r51, %r50;
	add.s32 	%r54, %r53, %r52;
	ld.global.u32 	%r55, [%rd52+-4];
	add.s64 	%rd16, %rd15, %rd13;
	ld.global.u32 	%r56, [%rd16];
	add.s32 	%r57, %r55, %r54;
	add.s32 	%r58, %r57, %r56;
	ld.global.u32 	%r59, [%rd52];
	add.s64 	%rd17, %rd16, %rd13;
	ld.global.u32 	%r60, [%rd17];
	add.s32 	%r61, %r59, %r58;
	add.s32 	%r62, %r61, %r60;
	ld.global.u32 	%r63, [%rd52+4];
	add.s64 	%rd18, %rd17, %rd13;
	ld.global.u32 	%r64, [%rd18];
	add.s32 	%r65, %r63, %r62;
	add.s32 	%r66, %r65, %r64;
	ld.global.u32 	%r67, [%rd52+8];
	add.s64 	%rd19, %rd18, %rd13;
	ld.global.u32 	%r68, [%rd19];
	add.s32 	%r69, %r67, %r66;
	add.s32 	%r70, %r69, %r68;
	ld.global.u32 	%r71, [%rd52+12];
	add.s64 	%rd20, %rd19, %rd13;
	ld.global.u32 	%r72, [%rd20];
	add.s32 	%r73, %r71, %r70;
	add.s32 	%r121, %r73, %r72;
	add.s32 	%r110, %r110, 8;
	add.s32 	%r109, %r109, %r7;
	add.s64 	%rd52, %rd52, 32;
	setp.ne.s32 	%p6, %r110, 0;
	@%p6 bra 	$L__BB0_4;
$L__BB0_5:
	setp.eq.s32 	%p7, %r4, 0;
	@%p7 bra 	$L__BB0_13;
	and.b32  	%r17, %r31, 3;
	setp.lt.u32 	%p8, %r4, 4;
	@%p8 bra 	$L__BB0_8;
	add.s32 	%r75, %r116, %r3;
	mul.wide.u32 	%rd21, %r75, 4;
	add.s64 	%rd22, %rd2, %rd21;
	ld.global.u32 	%r76, [%rd22];
	mad.lo.s32 	%r77, %r116, %r30, %r2;
	mul.wide.s32 	%rd23, %r77, 4;
	add.s64 	%rd24, %rd1, %rd23;
	ld.global.u32 	%r78, [%rd24];
	add.s32 	%r79, %r76, %r121;
	add.s32 	%r80, %r79, %r78;
	cvt.u64.u32 	%rd25, %r3;
	cvt.u64.u32 	%rd26, %r116;
	add.s64 	%rd27, %rd26, %rd25;
	shl.b64 	%rd28, %rd27, 2;
	add.s64 	%rd29, %rd2, %rd28;
	ld.global.u32 	%r81, [%rd29+4];
	mul.wide.s32 	%rd30, %r30, 4;
	add.s64 	%rd31, %rd24, %rd30;
	ld.global.u32 	%r82, [%rd31];
	add.s32 	%r83, %r81, %r80;
	add.s32 	%r84, %r83, %r82;
	ld.global.u32 	%r85, [%rd29+8];
	add.s64 	%rd32, %rd31, %rd30;
	ld.global.u32 	%r86, [%rd32];
	add.s32 	%r87, %r85, %r84;
	add.s32 	%r88, %r87, %r86;
	ld.global.u32 	%r89, [%rd29+12];
	add.s64 	%rd33, %rd32, %rd30;
	ld.global.u32 	%r90, [%rd33];
	add.s32 	%r91, %r89, %r88;
	add.s32 	%r121, %r91, %r90;
	add.s32 	%r116, %r116, 4;
$L__BB0_8:
	setp.eq.s32 	%p9, %r17, 0;
	@%p9 bra 	$L__BB0_13;
	setp.eq.s32 	%p10, %r17, 1;
	@%p10 bra 	$L__BB0_11;
	add.s32 	%r93, %r116, %r3;
	mul.wide.u32 	%rd34, %r93, 4;
	add.s64 	%rd35, %rd2, %rd34;
	ld.global.u32 	%r94, [%rd35];
	mad.lo.s32 	%r95, %r116, %r30, %r2;
	mul.wide.s32 	%rd36, %r95, 4;
	add.s64 	%rd37, %rd1, %rd36;
	ld.global.u32 	%r96, [%rd37];
	add.s32 	%r97, %r94, %r121;
	add.s32 	%r98, %r97, %r96;
	cvt.u64.u32 	%rd38, %r3;
	cvt.u64.u32 	%rd39, %r116;
	add.s64 	%rd40, %rd39, %rd38;
	shl.b64 	%rd41, %rd40, 2;
	add.s64 	%rd42, %rd2, %rd41;
	ld.global.u32 	%r99, [%rd42+4];
	mul.wide.s32 	%rd43, %r30, 4;
	add.s64 	%rd44, %rd37, %rd43;
	ld.global.u32 	%r100, [%rd44];
	add.s32 	%r101, %r99, %r98;
	add.s32 	%r121, %r101, %r100;
	add.s32 	%r116, %r116, 2;
$L__BB0_11:
	and.b32  	%r102, %r31, 1;
	setp.eq.b32 	%p11, %r102, 1;
	not.pred 	%p12, %p11;
	@%p12 bra 	$L__BB0_13;
	add.s32 	%r103, %r116, %r3;
	mul.wide.u32 	%rd45, %r103, 4;
	add.s64 	%rd46, %rd2, %rd45;
	ld.global.u32 	%r104, [%rd46];
	mad.lo.s32 	%r105, %r116, %r30, %r2;
	mul.wide.s32 	%rd47, %r105, 4;
	add.s64 	%rd48, %rd1, %rd47;
	ld.global.u32 	%r106, [%rd48];
	add.s32 	%r107, %r104, %r121;
	add.s32 	%r121, %r107, %r106;
$L__BB0_13:
	mad.lo.s32 	%r108, %r30, %r1, %r2;
	cvta.to.global.u64 	%rd49, %rd6;
	mul.wide.s32 	%rd50, %r108, 4;
	add.s64 	%rd51, %rd49, %rd50;
	st.global.u32 	[%rd51], %r121;
$L__BB0_14:
	ret;

}


// ===== COMPILED SASS (sm_100) =====

	.target	sm_100

	.elftype	@"ET_EXEC"


//--------------------- .note.nv.tkinfo           --------------------------
	.section	.note.nv.tkinfo,"",@"SHT_NOTE"
	.sectionflags	@"SHF_NOTE_NV_TKINFO"
	.tkinfo
        /*0018*/ 	.word	0x00000002
        /*0030*/ 	.string	""
        /*0030*/ 	.string	"ptxas"
        /*0030*/ 	.string	"Cuda compilation tools, release 13.0, V13.0.88"
        /*0030*/ 	.string	"Build cuda_13.0.r13.0/compiler.36424714_0"
        /*0030*/ 	.string	"-arch sm_100 -m 64 "



//--------------------- .note.nv.cuinfo           --------------------------
	.section	.note.nv.cuinfo,"",@"SHT_NOTE"
	.sectionflags	@"SHF_NOTE_NV_CUINFO"
        /*0018*/ 	.short	0x0002
        /*001a*/ 	.short	0x0064
        /*001c*/ 	.short	0x0082
	.zero		2


//--------------------- .nv.info                  --------------------------
	.section	.nv.info,"",@"SHT_CUDA_INFO"
	.align	4


	//----- nvinfo : EIATTR_REGCOUNT
	.align		4
        /*0000*/ 	.byte	0x04, 0x2f
        /*0002*/ 	.short	(.L_1 - .L_0)
	.align		4
.L_0:
        /*0004*/ 	.word	index@(_Z19gpu_vector_additionPiS_S_iii)
        /*0008*/ 	.word	0x00000020


	//----- nvinfo : EIATTR_FRAME_SIZE
	.align		4
.L_1:
        /*000c*/ 	.byte	0x04, 0x11
        /*000e*/ 	.short	(.L_3 - .L_2)
	.align		4
.L_2:
        /*0010*/ 	.word	index@(_Z19gpu_vector_additionPiS_S_iii)
        /*0014*/ 	.word	0x00000000


	//----- nvinfo : EIATTR_MIN_STACK_SIZE
	.align		4
.L_3:
        /*0018*/ 	.byte	0x04, 0x12
        /*001a*/ 	.short	(.L_5 - .L_4)
	.align		4
.L_4:
        /*001c*/ 	.word	index@(_Z19gpu_vector_additionPiS_S_iii)
        /*0020*/ 	.word	0x00000000
.L_5:


//--------------------- .nv.compat                --------------------------
	.section	.nv.compat,"",@"SHT_CUDA_COMPAT_INFO"
	.align	4
        /*0000*/ 	.byte	0x02, 0x09, 0x00, 0x00, 0x02, 0x02, 0x01, 0x00, 0x02, 0x05, 0x05, 0x00, 0x03, 0x07, 0x01, 0x01
        /*0010*/ 	.byte	0x02, 0x03, 0x00, 0x00, 0x02, 0x06, 0x01, 0x00, 0x04, 0x0b, 0x08, 0x00, 0x09, 0x00, 0x00, 0x00
        /*0020*/ 	.byte	0x00, 0x00, 0x00, 0x00


//--------------------- .nv.info._Z19gpu_vector_additionPiS_S_iii --------------------------
	.section	.nv.info._Z19gpu_vector_additionPiS_S_iii,"",@"SHT_CUDA_INFO"
	.sectionflags	@""
	.align	4


	//----- nvinfo : EIATTR_CUDA_API_VERSION
	.align		4
        /*0000*/ 	.byte	0x04, 0x37
        /*0002*/ 	.short	(.L_7 - .L_6)
.L_6:
        /*0004*/ 	.word	0x00000082


	//----- nvinfo : EIATTR_KPARAM_INFO
	.align		4
.L_7:
        /*0008*/ 	.byte	0x04, 0x17
        /*000a*/ 	.short	(.L_9 - .L_8)
.L_8:
        /*000c*/ 	.word	0x00000000
        /*0010*/ 	.short	0x0005
        /*0012*/ 	.short	0x0020
        /*0014*/ 	.byte	0x00, 0xf0, 0x11, 0x00


	//----- nvinfo : EIATTR_KPARAM_INFO
	.align		4
.L_9:
        /*0018*/ 	.byte	0x04, 0x17
        /*001a*/ 	.short	(.L_11 - .L_10)
.L_10:
        /*001c*/ 	.word	0x00000000
        /*0020*/ 	.short	0x0004
        /*0022*/ 	.short	0x001c
        /*0024*/ 	.byte	0x00, 0xf0, 0x11, 0x00


	//----- nvinfo : EIATTR_KPARAM_INFO
	.align		4
.L_11:
        /*0028*/ 	.byte	0x04, 0x17
        /*002a*/ 	.short	(.L_13 - .L_12)
.L_12:
        /*002c*/ 	.word	0x00000000
        /*0030*/ 	.short	0x0003
        /*0032*/ 	.short	0x0018
        /*0034*/ 	.byte	0x00, 0xf0, 0x11, 0x00


	//----- nvinfo : EIATTR_KPARAM_INFO
	.align		4
.L_13:
        /*0038*/ 	.byte	0x04, 0x17
        /*003a*/ 	.short	(.L_15 - .L_14)
.L_14:
        /*003c*/ 	.word	0x00000000
        /*0040*/ 	.short	0x0002
        /*0042*/ 	.short	0x0010
        /*0044*/ 	.byte	0x00, 0xf5, 0x21, 0x00


	//----- nvinfo : EIATTR_KPARAM_INFO
	.align		4
.L_15:
        /*0048*/ 	.byte	0x04, 0x17
        /*004a*/ 	.short	(.L_17 - .L_16)
.L_16:
        /*004c*/ 	.word	0x00000000
        /*0050*/ 	.short	0x0001
        /*0052*/ 	.short	0x0008
        /*0054*/ 	.byte	0x00, 0xf5, 0x21, 0x00


	//----- nvinfo : EIATTR_KPARAM_INFO
	.align		4
.L_17:
        /*0058*/ 	.byte	0x04, 0x17
        /*005a*/ 	.short	(.L_19 - .L_18)
.L_18:
        /*005c*/ 	.word	0x00000000
        /*0060*/ 	.short	0x0000
        /*0062*/ 	.short	0x0000
        /*0064*/ 	.byte	0x00, 0xf5, 0x21, 0x00


	//----- nvinfo : EIATTR_SPARSE_MMA_MASK
	.align		4
.L_19:
        /*0068*/ 	.byte	0x03, 0x50
        /*006a*/ 	.short	0x0000


	//----- nvinfo : EIATTR_MAXREG_COUNT
	.align		4
        /*006c*/ 	.byte	0x03, 0x1b
        /*006e*/ 	.short	0x00ff


	//----- nvinfo : EIATTR_MERCURY_ISA_VERSION
	.align		4
        /*0070*/ 	.byte	0x03, 0x5f
        /*0072*/ 	.short	0x0101


	//----- nvinfo : EIATTR_VRC_CTA_INIT_COUNT
	.align		4
        /*0074*/ 	.byte	0x02, 0x4a
	.zero		1
	.zero		1


	//----- nvinfo : EIATTR_EXIT_INSTR_OFFSETS
	.align		4
        /*0078*/ 	.byte	0x04, 0x1c
        /*007a*/ 	.short	(.L_21 - .L_20)


	//   ....[0]....
.L_20:
        /*007c*/ 	.word	0x000000c0


	//   ....[1]....
        /*0080*/ 	.word	0x000008e0


	//----- nvinfo : EIATTR_CBANK_PARAM_SIZE
	.align		4
.L_21:
        /*0084*/ 	.byte	0x03, 0x19
        /*0086*/ 	.short	0x0024


	//----- nvinfo : EIATTR_PARAM_CBANK
	.align		4
        /*0088*/ 	.byte	0x04, 0x0a
        /*008a*/ 	.short	(.L_23 - .L_22)
	.align		4
.L_22:
        /*008c*/ 	.word	index@(.nv.constant0._Z19gpu_vector_additionPiS_S_iii)
        /*0090*/ 	.short	0x0380
        /*0092*/ 	.short	0x0024


	//----- nvinfo : EIATTR_SW_WAR
	.align		4
.L_23:
        /*0094*/ 	.byte	0x04, 0x36
        /*0096*/ 	.short	(.L_25 - .L_24)
.L_24:
        /*0098*/ 	.word	0x00000008
.L_25:


//--------------------- .nv.callgraph             --------------------------
	.section	.nv.callgraph,"",@"SHT_CUDA_CALLGRAPH"
	.align	4
	.sectionentsize	8
	.align		4
        /*0000*/ 	.word	0x00000000
	.align		4
        /*0004*/ 	.word	0xffffffff
	.align		4
        /*0008*/ 	.word	0x00000000
	.align		4
        /*000c*/ 	.word	0xfffffffe
	.align		4
        /*0010*/ 	.word	0x00000000
	.align		4
        /*0014*/ 	.word	0xfffffffd
	.align		4
        /*0018*/ 	.word	0x00000000
	.align		4
        /*001c*/ 	.word	0xfffffffc


//--------------------- .text._Z19gpu_vector_additionPiS_S_iii --------------------------
	.section	.text._Z19gpu_vector_additionPiS_S_iii,"ax",@progbits
	.align	128
        .global         _Z19gpu_vector_additionPiS_S_iii
        .type           _Z19gpu_vector_additionPiS_S_iii,@function
        .size           _Z19gpu_vector_additionPiS_S_iii,(.L_x_5 - _Z19gpu_vector_additionPiS_S_iii)
        .other          _Z19gpu_vector_additionPiS_S_iii,@"STO_CUDA_ENTRY STV_DEFAULT"
_Z19gpu_vector_additionPiS_S_iii:
.text._Z19gpu_vector_additionPiS_S_iii:
[----:B------:R-:W-:Y:S01]  /*0000*/  LDC R1, c[0x0][0x37c] ;  /* 0x0000df00ff017b82 */ /* 0x000fe20000000800 */
[----:B------:R-:W0:Y:S07]  /*0010*/  S2R R5, SR_TID.X ;  /* 0x0000000000057919 */ /* 0x000e2e0000002100 */
[----:B------:R-:W1:Y:S01]  /*0020*/  LDC R19, c[0x0][0x364] ;  /* 0x0000d900ff137b82 */ /* 0x000e620000000800 */
[----:B------:R-:W1:Y:S07]  /*0030*/  S2R R4, SR_TID.Y ;  /* 0x0000000000047919 */ /* 0x000e6e0000002200 */
[----:B------:R-:W0:Y:S08]  /*0040*/  S2UR UR5, SR_CTAID.X ;  /* 0x00000000000579c3 */ /* 0x000e300000002500 */
[----:B------:R-:W0:Y:S08]  /*0050*/  LDC R0, c[0x0][0x360] ;  /* 0x0000d800ff007b82 */ /* 0x000e300000000800 */
[----:B------:R-:W1:Y:S08]  /*0060*/  S2UR UR4, SR_CTAID.Y ;  /* 0x00000000000479c3 */ /* 0x000e700000002600 */
[----:B------:R-:W2:Y:S01]  /*0070*/  LDC.64 R2, c[0x0][0x398] ;  /* 0x0000e600ff027b82 */ /* 0x000ea20000000a00 */
[----:B0-----:R-:W-:-:S02]  /*0080*/  IMAD R0, R0, UR5, R5 ;  /* 0x0000000500007c24 */ /* 0x001fc4000f8e0205 */
[----:B-1----:R-:W-:-:S03]  /*0090*/  IMAD R19, R19, UR4, R4 ;  /* 0x0000000413137c24 */ /* 0x002fc6000f8e0204 */
[----:B--2---:R-:W-:-:S04]  /*00a0*/  ISETP.GE.AND P0, PT, R0, R3, PT ;  /* 0x000000030000720c */ /* 0x004fc80003f06270 */
[----:B------:R-:W-:-:S13]  /*00b0*/  ISETP.GE.OR P0, PT, R19, R2, P0 ;  /* 0x000000021300720c */ /* 0x000fda0000706670 */
[----:B------:R-:W-:Y:S05]  /*00c0*/  @P0 EXIT ;  /* 0x000000000000094d */ /* 0x000fea0003800000 */
[----:B------:R-:W0:Y:S01]  /*00d0*/  LDC R2, c[0x0][0x3a0] ;  /* 0x0000e800ff027b82 */ /* 0x000e220000000800 */
[----:B------:R-:W1:Y:S01]  /*00e0*/  LDCU.64 UR4, c[0x0][0x358] ;  /* 0x00006b00ff0477ac */ /* 0x000e620008000a00 */
[----:B------:R-:W-:Y:S01]  /*00f0*/  IMAD.MOV.U32 R25, RZ, RZ, RZ ;  /* 0x000000ffff197224 */ /* 0x000fe200078e00ff */
[----:B0-----:R-:W-:-:S13]  /*0100*/  ISETP.GE.AND P0, PT, R2, 0x1, PT ;  /* 0x000000010200780c */ /* 0x001fda0003f06270 */
[----:B-1----:R-:W-:Y:S05]  /*0110*/  @!P0 BRA `(.L_x_0) ;  /* 0x0000000400e08947 */ /* 0x002fea0003800000 */
[C---:B------:R-:W-:Y:S01]  /*0120*/  ISETP.GE.U32.AND P1, PT, R2.reuse, 0x8, PT ;  /* 0x000000080200780c */ /* 0x040fe20003f26070 */
[----:B------:R-:W-:Y:S01]  /*0130*/  IMAD R20, R19, R2, RZ ;  /* 0x0000000213147224 */ /* 0x000fe200078e02ff */
[----:B------:R-:W-:Y:S01]  /*0140*/  LOP3.LUT R27, R2, 0x7, RZ, 0xc0, !PT ;  /* 0x00000007021b7812 */ /* 0x000fe200078ec0ff */
[----:B------:R-:W-:Y:S02]  /*0150*/  IMAD.MOV.U32 R21, RZ, RZ, RZ ;  /* 0x000000ffff157224 */ /* 0x000fe400078e00ff */
[----:B------:R-:W-:Y:S01]  /*0160*/  IMAD.MOV.U32 R25, RZ, RZ, RZ ;  /* 0x000000ffff197224 */ /* 0x000fe200078e00ff */
[----:B------:R-:W-:-:S07]  /*0170*/  ISETP.NE.AND P0, PT, R27, RZ, PT ;  /* 0x000000ff1b00720c */ /* 0x000fce0003f05270 */
[----:B------:R-:W-:Y:S06]  /*0180*/  @!P1 BRA `(.L_x_1) ;  /* 0x0000000000c49947 */ /* 0x000fec0003800000 */
[----:B------:R-:W0:Y:S01]  /*0190*/  LDC.64 R4, c[0x0][0x380] ;  /* 0x0000e000ff047b82 */ /* 0x000e220000000a00 */
[----:B------:R-:W-:Y:S01]  /*01a0*/  LOP3.LUT R21, R2, 0x7ffffff8, RZ, 0xc0, !PT ;  /* 0x7ffffff802157812 */ /* 0x000fe200078ec0ff */
[----:B------:R-:W-:Y:S02]  /*01b0*/  HFMA2 R25, -RZ, RZ, 0, 0 ;  /* 0x00000000ff197431 */ /* 0x000fe400000001ff */
[----:B------:R-:W-:Y:S01]  /*01c0*/  IMAD.MOV.U32 R18, RZ, RZ, R0 ;  /* 0x000000ffff127224 */ /* 0x000fe200078e0000 */
[----:B------:R-:W-:Y:S01]  /*01d0*/  IADD3 R22, PT, PT, -R21, RZ, RZ ;  /* 0x000000ff15167210 */ /* 0x000fe20007ffe1ff */
[----:B0-----:R-:W-:-:S03]  /*01e0*/  IMAD.WIDE.U32 R4, R20, 0x4, R4 ;  /* 0x0000000414047825 */ /* 0x001fc600078e0004 */
[----:B------:R-:W-:-:S05]  /*01f0*/  IADD3 R6, P1, PT, R4, 0x10, RZ ;  /* 0x0000001004067810 */ /* 0x000fca0007f3e0ff */
[----:B------:R-:W-:-:S08]  /*0200*/  IMAD.X R7, RZ, RZ, R5, P1 ;  /* 0x000000ffff077224 */ /* 0x000fd000008e0605 */
.L_x_2:
[----:B------:R-:W0:Y:S01]  /*0210*/  LDC.64 R16, c[0x0][0x388] ;  /* 0x0000e200ff107b82 */ /* 0x000e220000000a00 */
[----:B------:R-:W-:Y:S02]  /*0220*/  IMAD.MOV.U32 R4, RZ, RZ, R6 ;  /* 0x000000ffff047224 */ /* 0x000fe400078e0006 */
[----:B------:R-:W-:-:S05]  /*0230*/  IMAD.MOV.U32 R5, RZ, RZ, R7 ;  /* 0x000000ffff057224 */ /* 0x000fca00078e0007 */
[----:B------:R-:W2:Y:S04]  /*0240*/  LDG.E R24, desc[UR4][R4.64+-0x10] ;  /* 0xfffff00404187981 */ /* 0x000ea8000c1e1900 */
[----:B------:R-:W3:Y:S04]  /*0250*/  LDG.E R23, desc[UR4][R4.64+-0xc] ;  /* 0xfffff40404177981 */ /* 0x000ee8000c1e1900 */
[----:B------:R-:W4:Y:S04]  /*0260*/  LDG.E R28, desc[UR4][R4.64+-0x8] ;  /* 0xfffff804041c7981 */ /* 0x000f28000c1e1900 */
[----:B------:R-:W5:Y:S01]  /*0270*/  LDG.E R29, desc[UR4][R4.64+-0x4] ;  /* 0xfffffc04041d7981 */ /* 0x000f62000c1e1900 */
[----:B0-----:R-:W-:-:S05]  /*0280*/  IMAD.WIDE R16, R18, 0x4, R16 ;  /* 0x0000000412107825 */ /* 0x001fca00078e0210 */
[----:B------:R0:W2:Y:S01]  /*0290*/  LDG.E R26, desc[UR4][R16.64] ;  /* 0x00000004101a7981 */ /* 0x0000a2000c1e1900 */
[----:B------:R-:W-:-:S04]  /*02a0*/  IMAD.WIDE R14, R3, 0x4, R16 ;  /* 0x00000004030e7825 */ /* 0x000fc800078e0210 */
[C---:B------:R-:W-:Y:S02]  /*02b0*/  IMAD.WIDE R6, R3.reuse, 0x4, R14 ;  /* 0x0000000403067825 */ /* 0x040fe400078e020e */
[----:B------:R-:W3:Y:S02]  /*02c0*/  LDG.E R14, desc[UR4][R14.64] ;  /* 0x000000040e0e7981 */ /* 0x000ee4000c1e1900 */
[C---:B------:R-:W-:Y:S02]  /*02d0*/  IMAD.WIDE R8, R3.reuse, 0x4, R6 ;  /* 0x0000000403087825 */ /* 0x040fe400078e0206 */
[----:B------:R2:W4:Y:S02]  /*02e0*/  LDG.E R7, desc[UR4][R6.64] ;  /* 0x0000000406077981 */ /* 0x000524000c1e1900 */
[C---:B------:R-:W-:Y:S02]  /*02f0*/  IMAD.WIDE R10, R3.reuse, 0x4, R8 ;  /* 0x00000004030a7825 */ /* 0x040fe400078e0208 */
[----:B------:R-:W5:Y:S02]  /*0300*/  LDG.E R8, desc[UR4][R8.64] ;  /* 0x0000000408087981 */ /* 0x000f64000c1e1900 */
[----:B------:R-:W-:-:S02]  /*0310*/  IMAD.WIDE R12, R3, 0x4, R10 ;  /* 0x00000004030c7825 */ /* 0x000fc400078e020a */
[----:B------:R-:W5:Y:S02]  /*0320*/  LDG.E R10, desc[UR4][R10.64] ;  /* 0x000000040a0a7981 */ /* 0x000f64000c1e1900 */
[----:B0-----:R-:W-:Y:S02]  /*0330*/  IMAD.WIDE R16, R3, 0x4, R12 ;  /* 0x0000000403107825 */ /* 0x001fe400078e020c */
[----:B------:R-:W5:Y:S04]  /*0340*/  LDG.E R9, desc[UR4][R4.64+0x4] ;  /* 0x0000040404097981 */ /* 0x000f68000c1e1900 */
[----:B------:R-:W5:Y:S04]  /*0350*/  LDG.E R12, desc[UR4][R12.64] ;  /* 0x000000040c0c7981 */ /* 0x000f68000c1e1900 */
[----:B------:R-:W5:Y:S04]  /*0360*/  LDG.E R15, desc[UR4][R16.64] ;  /* 0x00000004100f7981 */ /* 0x000f68000c1e1900 */
[----:B------:R-:W5:Y:S01]  /*0370*/  LDG.E R11, desc[UR4][R4.64+0xc] ;  /* 0x00000c04040b7981 */ /* 0x000f62000c1e1900 */
[----:B--2---:R-:W-:-:S03]  /*0380*/  IADD3 R6, PT, PT, R26, R24, R25 ;  /* 0x000000181a067210 */ /* 0x004fc60007ffe019 */
[----:B------:R-:W2:Y:S01]  /*0390*/  LDG.E R26, desc[UR4][R4.64] ;  /* 0x00000004041a7981 */ /* 0x000ea2000c1e1900 */
[----:B------:R-:W-:-:S03]  /*03a0*/  IMAD.WIDE R24, R3, 0x4, R16 ;  /* 0x0000000403187825 */ /* 0x000fc600078e0210 */
[----:B------:R-:W2:Y:S04]  /*03b0*/  LDG.E R16, desc[UR4][R4.64+0x8] ;  /* 0x0000080404107981 */ /* 0x000ea8000c1e1900 */
[----:B------:R-:W2:Y:S01]  /*03c0*/  LDG.E R25, desc[UR4][R24.64] ;  /* 0x0000000418197981 */ /* 0x000ea2000c1e1900 */
[----:B---3--:R-:W-:Y:S02]  /*03d0*/  IADD3 R6, PT, PT, R14, R23, R6 ;  /* 0x000000170e067210 */ /* 0x008fe40007ffe006 */
[----:B------:R-:W-:Y:S02]  /*03e0*/  IADD3 R22, PT, PT, R22, 0x8, RZ ;  /* 0x0000000816167810 */ /* 0x000fe40007ffe0ff */
[----:B----4-:R-:W-:Y:S02]  /*03f0*/  IADD3 R6, PT, PT, R7, R28, R6 ;  /* 0x0000001c07067210 */ /* 0x010fe40007ffe006 */
[----:B------:R-:W-:-:S02]  /*0400*/  ISETP.NE.AND P1, PT, R22, RZ, PT ;  /* 0x000000ff1600720c */ /* 0x000fc40003f25270 */
[----:B-----5:R-:W-:Y:S02]  /*0410*/  IADD3 R29, PT, PT, R8, R29, R6 ;  /* 0x0000001d081d7210 */ /* 0x020fe40007ffe006 */
[----:B------:R-:W-:Y:S01]  /*0420*/  IADD3 R6, P2, PT, R4, 0x20, RZ ;  /* 0x0000002004067810 */ /* 0x000fe20007f5e0ff */
[----:B------:R-:W-:-:S04]  /*0430*/  IMAD R18, R3, 0x8, R18 ;  /* 0x0000000803127824 */ /* 0x000fc800078e0212 */
[----:B------:R-:W-:Y:S01]  /*0440*/  IMAD.X R7, RZ, RZ, R5, P2 ;  /* 0x000000ffff077224 */ /* 0x000fe200010e0605 */
[----:B--2---:R-:W-:-:S04]  /*0450*/  IADD3 R10, PT, PT, R10, R26, R29 ;  /* 0x0000001a0a0a7210 */ /* 0x004fc80007ffe01d */
[----:B------:R-:W-:-:S04]  /*0460*/  IADD3 R9, PT, PT, R12, R9, R10 ;  /* 0x000000090c097210 */ /* 0x000fc80007ffe00a */
[----:B------:R-:W-:-:S04]  /*0470*/  IADD3 R16, PT, PT, R15, R16, R9 ;  /* 0x000000100f107210 */ /* 0x000fc80007ffe009 */
[----:B------:R-:W-:Y:S01]  /*0480*/  IADD3 R25, PT, PT, R25, R11, R16 ;  /* 0x0000000b19197210 */ /* 0x000fe20007ffe010 */
[----:B------:R-:W-:Y:S06]  /*0490*/  @P1 BRA `(.L_x_2) ;  /* 0xfffffffc005c1947 */ /* 0x000fec000383ffff */
.L_x_1:
[----:B------:R-:W-:Y:S05]  /*04a0*/  @!P0 BRA `(.L_x_0) ;  /* 0x0000000000fc8947 */ /* 0x000fea0003800000 */
[----:B------:R-:W-:Y:S02]  /*04b0*/  ISETP.GE.U32.AND P1, PT, R27, 0x4, PT ;  /* 0x000000041b00780c */ /* 0x000fe40003f26070 */
[----:B------:R-:W-:-:S04]  /*04c0*/  LOP3.LUT R16, R2, 0x3, RZ, 0xc0, !PT ;  /* 0x0000000302107812 */ /* 0x000fc800078ec0ff */
[----:B------:R-:W-:-:S07]  /*04d0*/  ISETP.NE.AND P0, PT, R16, RZ, PT ;  /* 0x000000ff1000720c */ /* 0x000fce0003f05270 */
[----:B------:R-:W-:Y:S06]  /*04e0*/  @!P1 BRA `(.L_x_3) ;  /* 0x00000000006c9947 */ /* 0x000fec0003800000 */
[----:B------:R-:W0:Y:S01]  /*04f0*/  LDC.64 R6, c[0x0][0x388] ;  /* 0x0000e200ff067b82 */ /* 0x000e220000000a00 */
[----:B------:R-:W1:Y:S01]  /*0500*/  LDCU.64 UR6, c[0x0][0x380] ;  /* 0x00007000ff0677ac */ /* 0x000e620008000a00 */
[----:B------:R-:W-:Y:S01]  /*0510*/  IMAD R9, R21, R3, R0 ;  /* 0x0000000315097224 */ /* 0x000fe200078e0200 */
[CC--:B------:R-:W-:Y:S02]  /*0520*/  IADD3 R5, PT, PT, R20.reuse, R21.reuse, RZ ;  /* 0x0000001514057210 */ /* 0x0c0fe40007ffe0ff */
[----:B------:R-:W-:-:S03]  /*0530*/  IADD3 R10, P1, PT, R20, R21, RZ ;  /* 0x00000015140a7210 */ /* 0x000fc60007f3e0ff */
[----:B------:R-:W2:Y:S01]  /*0540*/  LDC.64 R14, c[0x0][0x380] ;  /* 0x0000e000ff0e7b82 */ /* 0x000ea20000000a00 */
[----:B0-----:R-:W-:-:S04]  /*0550*/  IMAD.WIDE R6, R9, 0x4, R6 ;  /* 0x0000000409067825 */ /* 0x001fc800078e0206 */
[----:B------:R-:W-:Y:S02]  /*0560*/  IMAD.WIDE R8, R3, 0x4, R6 ;  /* 0x0000000403087825 */ /* 0x000fe400078e0206 */
[----:B------:R-:W3:Y:S02]  /*0570*/  LDG.E R6, desc[UR4][R6.64] ;  /* 0x0000000406067981 */ /* 0x000ee4000c1e1900 */
[----:B--2---:R-:W-:-:S04]  /*0580*/  IMAD.WIDE.U32 R14, R5, 0x4, R14 ;  /* 0x00000004050e7825 */ /* 0x004fc800078e000e */
[----:B------:R-:W-:Y:S01]  /*0590*/  IMAD.X R5, RZ, RZ, RZ, P1 ;  /* 0x000000ffff057224 */ /* 0x000fe200008e06ff */
[C---:B-1----:R-:W-:Y:S01]  /*05a0*/  LEA R4, P1, R10.reuse, UR6, 0x2 ;  /* 0x000000060a047c11 */ /* 0x042fe2000f8210ff */
[----:B------:R-:W3:Y:S03]  /*05b0*/  LDG.E R14, desc[UR4][R14.64] ;  /* 0x000000040e0e7981 */ /* 0x000ee6000c1e1900 */
[----:B------:R-:W-:Y:S01]  /*05c0*/  LEA.HI.X R5, R10, UR7, R5, 0x2, P1 ;  /* 0x000000070a057c11 */ /* 0x000fe200088f1405 */
[C---:B------:R-:W-:Y:S02]  /*05d0*/  IMAD.WIDE R10, R3.reuse, 0x4, R8 ;  /* 0x00000004030a7825 */ /* 0x040fe400078e0208 */
[----:B------:R-:W2:Y:S04]  /*05e0*/  LDG.E R8, desc[UR4][R8.64] ;  /* 0x0000000408087981 */ /* 0x000ea8000c1e1900 */
[----:B------:R-:W2:Y:S01]  /*05f0*/  LDG.E R18, desc[UR4][R4.64+0x4] ;  /* 0x0000040404127981 */ /* 0x000ea2000c1e1900 */
[----:B------:R-:W-:-:S03]  /*0600*/  IMAD.WIDE R12, R3, 0x4, R10 ;  /* 0x00000004030c7825 */ /* 0x000fc600078e020a */
[----:B------:R-:W4:Y:S04]  /*0610*/  LDG.E R22, desc[UR4][R10.64] ;  /* 0x000000040a167981 */ /* 0x000f28000c1e1900 */
[----:B------:R-:W4:Y:S04]  /*0620*/  LDG.E R17, desc[UR4][R4.64+0x8] ;  /* 0x0000080404117981 */ /* 0x000f28000c1e1900 */
[----:B------:R-:W5:Y:S04]  /*0630*/  LDG.E R24, desc[UR4][R4.64+0xc] ;  /* 0x00000c0404187981 */ /* 0x000f68000c1e1900 */
[----:B------:R-:W5:Y:S01]  /*0640*/  LDG.E R12, desc[UR4][R12.64] ;  /* 0x000000040c0c7981 */ /* 0x000f62000c1e1900 */
[----:B------:R-:W-:Y:S01]  /*0650*/  VIADD R21, R21, 0x4 ;  /* 0x0000000415157836 */ /* 0x000fe20000000000 */
[----:B---3--:R-:W-:-:S04]  /*0660*/  IADD3 R25, PT, PT, R6, R14, R25 ;  /* 0x0000000e06197210 */ /* 0x008fc80007ffe019 */
[----:B--2---:R-:W-:-:S04]  /*0670*/  IADD3 R18, PT, PT, R8, R18, R25 ;  /* 0x0000001208127210 */ /* 0x004fc80007ffe019 */
[----:B----4-:R-:W-:-:S04]  /*0680*/  IADD3 R17, PT, PT, R22, R17, R18 ;  /* 0x0000001116117210 */ /* 0x010fc80007ffe012 */
[----:B-----5:R-:W-:-:S07]  /*0690*/  IADD3 R25, PT, PT, R12, R24, R17 ;  /* 0x000000180c197210 */ /* 0x020fce0007ffe011 */
.L_x_3:
[----:B------:R-:W-:Y:S05]  /*06a0*/  @!P0 BRA `(.L_x_0) ;  /* 0x00000000007c8947 */ /* 0x000fea0003800000 */
[----:B------:R-:W-:Y:S01]  /*06b0*/  ISETP.NE.AND P1, PT, R16, 0x1, PT ;  /* 0x000000011000780c */ /* 0x000fe20003f25270 */
[----:B------:R-:W0:Y:S01]  /*06c0*/  LDC.64 R12, c[0x0][0x380] ;  /* 0x0000e000ff0c7b82 */ /* 0x000e220000000a00 */
[----:B------:R-:W-:-:S04]  /*06d0*/  LOP3.LUT R2, R2, 0x1, RZ, 0xc0, !PT ;  /* 0x0000000102027812 */ /* 0x000fc800078ec0ff */
[----:B------:R-:W-:-:S03]  /*06e0*/  ISETP.NE.U32.AND P0, PT, R2, 0x1, PT ;  /* 0x000000010200780c */ /* 0x000fc60003f05070 */
[----:B------:R-:W1:Y:S04]  /*06f0*/  LDC.64 R10, c[0x0][0x388] ;  /* 0x0000e200ff0a7b82 */ /* 0x000e680000000a00 */
[CC--:B------:R-:W-:Y:S02]  /*0700*/  @P1 IADD3 R15, PT, PT, R20.reuse, R21.reuse, RZ ;  /* 0x00000015140f1210 */ /* 0x0c0fe40007ffe0ff */
[----:B------:R-:W-:Y:S02]  /*0710*/  @P1 IADD3 R2, P2, PT, R20, R21, RZ ;  /* 0x0000001514021210 */ /* 0x000fe40007f5e0ff */
[----:B------:R-:W2:Y:S03]  /*0720*/  @P1 LDC.64 R4, c[0x0][0x380] ;  /* 0x0000e000ff041b82 */ /* 0x000ea60000000a00 */
[----:B------:R-:W-:-:S05]  /*0730*/  @P1 IMAD.X R14, RZ, RZ, RZ, P2 ;  /* 0x000000ffff0e1224 */ /* 0x000fca00010e06ff */
[----:B------:R-:W3:Y:S01]  /*0740*/  LDC.64 R8, c[0x0][0x380] ;  /* 0x0000e000ff087b82 */ /* 0x000ee20000000a00 */
[----:B0-----:R-:W-:-:S04]  /*0750*/  @P1 IMAD.WIDE.U32 R12, R15, 0x4, R12 ;  /* 0x000000040f0c1825 */ /* 0x001fc800078e000c */
[C---:B------:R-:W-:Y:S02]  /*0760*/  @P1 IMAD R15, R21.reuse, R3, R0 ;  /* 0x00000003150f1224 */ /* 0x040fe400078e0200 */
[----:B------:R-:W-:Y:S01]  /*0770*/  @P1 VIADD R21, R21, 0x2 ;  /* 0x0000000215151836 */ /* 0x000fe20000000000 */
[----:B------:R-:W0:Y:S01]  /*0780*/  LDC.64 R6, c[0x0][0x388] ;  /* 0x0000e200ff067b82 */ /* 0x000e220000000a00 */
[----:B-1----:R-:W-:Y:S01]  /*0790*/  @P1 IMAD.WIDE R10, R15, 0x4, R10 ;  /* 0x000000040f0a1825 */ /* 0x002fe200078e020a */
[----:B------:R-:W4:Y:S02]  /*07a0*/  @P1 LDG.E R12, desc[UR4][R12.64] ;  /* 0x000000040c0c1981 */ /* 0x000f24000c1e1900 */
[----:B------:R-:W-:Y:S02]  /*07b0*/  @!P0 IADD3 R17, PT, PT, R20, R21, RZ ;  /* 0x0000001514118210 */ /* 0x000fe40007ffe0ff */
[----:B--2---:R-:W-:Y:S01]  /*07c0*/  @P1 LEA R4, P2, R2, R4, 0x2 ;  /* 0x0000000402041211 */ /* 0x004fe200078410ff */
[----:B------:R-:W-:-:S03]  /*07d0*/  @!P0 IMAD R21, R21, R3, R0 ;  /* 0x0000000315158224 */ /* 0x000fc600078e0200 */
[----:B------:R-:W-:Y:S01]  /*07e0*/  @P1 LEA.HI.X R5, R2, R5, R14, 0x2, P2 ;  /* 0x0000000502051211 */ /* 0x000fe200010f140e */
[----:B------:R-:W-:Y:S01]  /*07f0*/  @P1 IMAD.WIDE R14, R3, 0x4, R10 ;  /* 0x00000004030e1825 */ /* 0x000fe200078e020a */
[----:B------:R-:W4:Y:S03]  /*0800*/  @P1 LDG.E R2, desc[UR4][R10.64] ;  /* 0x000000040a021981 */ /* 0x000f26000c1e1900 */
[----:B---3--:R-:W-:Y:S01]  /*0810*/  @!P0 IMAD.WIDE.U32 R8, R17, 0x4, R8 ;  /* 0x0000000411088825 */ /* 0x008fe200078e0008 */
[----:B------:R-:W2:Y:S04]  /*0820*/  @P1 LDG.E R5, desc[UR4][R4.64+0x4] ;  /* 0x0000040404051981 */ /* 0x000ea8000c1e1900 */
[----:B------:R-:W2:Y:S01]  /*0830*/  @P1 LDG.E R14, desc[UR4][R14.64] ;  /* 0x000000040e0e1981 */ /* 0x000ea2000c1e1900 */
[----:B0-----:R-:W-:-:S03]  /*0840*/  @!P0 IMAD.WIDE R6, R21, 0x4, R6 ;  /* 0x0000000415068825 */ /* 0x001fc600078e0206 */
[----:B------:R-:W3:Y:S04]  /*0850*/  @!P0 LDG.E R8, desc[UR4][R8.64] ;  /* 0x0000000408088981 */ /* 0x000ee8000c1e1900 */
[----:B------:R-:W3:Y:S01]  /*0860*/  @!P0 LDG.E R6, desc[UR4][R6.64] ;  /* 0x0000000406068981 */ /* 0x000ee2000c1e1900 */
[----:B----4-:R-:W-:-:S04]  /*0870*/  @P1 IADD3 R2, PT, PT, R2, R12, R25 ;  /* 0x0000000c02021210 */ /* 0x010fc80007ffe019 */
[----:B--2---:R-:W-:-:S04]  /*0880*/  @P1 IADD3 R25, PT, PT, R14, R5, R2 ;  /* 0x000000050e191210 */ /* 0x004fc80007ffe002 */
[----:B---3--:R-:W-:-:S07]  /*0890*/  @!P0 IADD3 R25, PT, PT, R6, R8, R25 ;  /* 0x0000000806198210 */ /* 0x008fce0007ffe019 */
.L_x_0:
[----:B------:R-:W0:Y:S01]  /*08a0*/  LDC.64 R4, c[0x0][0x390] ;  /* 0x0000e400ff047b82 */ /* 0x000e220000000a00 */
[----:B------:R-:W-:-:S04]  /*08b0*/  IMAD R3, R19, R3, R0 ;  /* 0x0000000313037224 */ /* 0x000fc800078e0200 */
[----:B0-----:R-:W-:-:S05]  /*08c0*/  IMAD.WIDE R2, R3, 0x4, R4 ;  /* 0x0000000403027825 */ /* 0x001fca00078e0204 */
[----:B------:R-:W-:Y:S01]  /*08d0*/  STG.E desc[UR4][R2.64], R25 ;  /* 0x0000001902007986 */ /* 0x000fe2000c101904 */
[----:B------:R-:W-:Y:S05]  /*08e0*/  EXIT ;  /* 0x000000000000794d */ /* 0x000fea0003800000 */
.L_x_4:
[----:B------:R-:W-:-:S00]  /*08f0*/  BRA `(.L_x_4) ;  /* 0xfffffffc00fc7947 */ /* 0x000fc0000383ffff */
[----:B------:R-:W-:-:S00]  /*0900*/  NOP ;  /* 0x0000000000007918 */ /* 0x000fc00000000000 */
[----:B------:R-:W-:-:S00]  /*0910*/  NOP ;  /* 0x0000000000007918 */ /* 0x000fc00000000000 */
[----:B------:R-:W-:-:S00]  /*0920*/  NOP ;  /* 0x0000000000007918 */ /* 0x000fc00000000000 */
[----:B------:R-:W-:-:S00]  /*0930*/  NOP ;  /* 0x0000000000007918 */ /* 0x000fc00000000000 */
[----:B------:R-:W-:-:S00]  /*0940*/  NOP ;  /* 0x0000000000007918 */ /* 0x000fc00000000000 */
[----:B------:R-:W-:-:S00]  /*0950*/  NOP ;  /* 0x0000000000007918 */ /* 0x000fc00000000000 */
[----:B------:R-:W-:-:S00]  /*0960*/  NOP ;  /* 0x0000000000007918 */ /* 0x000fc00000000000 */
[----:B------:R-:W-:-:S00]  /*0970*/  NOP ;  /* 0x0000000000007918 */ /* 0x000fc00000000000 */
.L_x_5:


//--------------------- .nv.shared.reserved.0     --------------------------
	.section	.nv.shared.reserved.0,"aw",@nobits
	.weak		__nv_reservedSMEM_offset_0_alias
	.size		__nv_reservedSMEM_offset_0_alias, 0, 64
	.other		__nv_reservedSMEM_offset_0_alias,@"STO_CUDA_RESERVED_SHARED STV_DEFAULT"
__nv_reservedSMEM_offset_0_alias:
	.zero		0
	.zero		64


//--------------------- .nv.constant0._Z19gpu_vector_additionPiS_S_iii --------------------------
	.section	.nv.constant0._Z19gpu_vector_additionPiS_S_iii,"a",@progbits
	.sectionflags	@""
	.align	4
.nv.constant0._Z19gpu_vector_additionPiS_S_iii:
	.zero		932


//--------------------- SYMBOLS --------------------------

	.type		.nv.reservedSmem.offset0,@object
	.size		.nv.reservedSmem.offset0,0x4
